//
// Generated by NVIDIA NVVM Compiler
//
// Compiler Build ID: CL-36424714
// Cuda compilation tools, release 13.0, V13.0.88
// Based on NVVM 20.0.0
//

.version 9.0
.target sm_100
.address_size 64

	// .globl	_Z21matrix_multiplicationPiS_S_

.visible .entry _Z21matrix_multiplicationPiS_S_(
	.param .u64 .ptr .align 1 _Z21matrix_multiplicationPiS_S__param_0,
	.param .u64 .ptr .align 1 _Z21matrix_multiplicationPiS_S__param_1,
	.param .u64 .ptr .align 1 _Z21matrix_multiplicationPiS_S__param_2
)
{
	.reg .b32 	%r<60>;
	.reg .b64 	%rd<13>;

	ld.param.u64 	%rd1, [_Z21matrix_multiplicationPiS_S__param_0];
	ld.param.u64 	%rd2, [_Z21matrix_multiplicationPiS_S__param_1];
	ld.param.u64 	%rd3, [_Z21matrix_multiplicationPiS_S__param_2];
	cvta.to.global.u64 	%rd4, %rd1;
	mov.u32 	%r1, %ctaid.y;
	mov.u32 	%r2, %ntid.y;
	mov.u32 	%r3, %tid.y;
	mad.lo.s32 	%r4, %r1, %r2, %r3;
	mov.u32 	%r5, %ctaid.x;
	mov.u32 	%r6, %ntid.x;
	mov.u32 	%r7, %tid.x;
	mad.lo.s32 	%r8, %r5, %r6, %r7;
	shl.b32 	%r9, %r4, 4;
	add.s32 	%r10, %r9, %r8;
	mul.wide.s32 	%rd5, %r10, 4;
	add.s64 	%rd6, %rd4, %rd5;
	ld.global.u32 	%r11, [%rd6];
	cvta.to.global.u64 	%rd7, %rd2;
	cvta.to.global.u64 	%rd8, %rd3;
	mul.wide.u32 	%rd9, %r9, 4;
	add.s64 	%rd10, %rd7, %rd9;
	ld.global.u32 	%r12, [%rd10];
	mul.wide.s32 	%rd11, %r8, 4;
	add.s64 	%rd12, %rd8, %rd11;
	ld.global.u32 	%r13, [%rd12];
	mad.lo.s32 	%r14, %r13, %r12, %r11;
	st.global.u32 	[%rd6], %r14;
	ld.global.u32 	%r15, [%rd10+4];
	ld.global.u32 	%r16, [%rd12+64];
	mad.lo.s32 	%r17, %r16, %r15, %r14;
	st.global.u32 	[%rd6], %r17;
	ld.global.u32 	%r18, [%rd10+8];
	ld.global.u32 	%r19, [%rd12+128];
	mad.lo.s32 	%r20, %r19, %r18, %r17;
	st.global.u32 	[%rd6], %r20;
	ld.global.u32 	%r21, [%rd10+12];
	ld.global.u32 	%r22, [%rd12+192];
	mad.lo.s32 	%r23, %r22, %r21, %r20;
	st.global.u32 	[%rd6], %r23;
	ld.global.u32 	%r24, [%rd10+16];
	ld.global.u32 	%r25, [%rd12+256];
	mad.lo.s32 	%r26, %r25, %r24, %r23;
	st.global.u32 	[%rd6], %r26;
	ld.global.u32 	%r27, [%rd10+20];
	ld.global.u32 	%r28, [%rd12+320];
	mad.lo.s32 	%r29, %r28, %r27, %r26;
	st.global.u32 	[%rd6], %r29;
	ld.global.u32 	%r30, [%rd10+24];
	ld.global.u32 	%r31, [%rd12+384];
	mad.lo.s32 	%r32, %r31, %r30, %r29;
	st.global.u32 	[%rd6], %r32;
	ld.global.u32 	%r33, [%rd10+28];
	ld.global.u32 	%r34, [%rd12+448];
	mad.lo.s32 	%r35, %r34, %r33, %r32;
	st.global.u32 	[%rd6], %r35;
	ld.global.u32 	%r36, [%rd10+32];
	ld.global.u32 	%r37, [%rd12+512];
	mad.lo.s32 	%r38, %r37, %r36, %r35;
	st.global.u32 	[%rd6], %r38;
	ld.global.u32 	%r39, [%rd10+36];
	ld.global.u32 	%r40, [%rd12+576];
	mad.lo.s32 	%r41, %r40, %r39, %r38;
	st.global.u32 	[%rd6], %r41;
	ld.global.u32 	%r42, [%rd10+40];
	ld.global.u32 	%r43, [%rd12+640];
	mad.lo.s32 	%r44, %r43, %r42, %r41;
	st.global.u32 	[%rd6], %r44;
	ld.global.u32 	%r45, [%rd10+44];
	ld.global.u32 	%r46, [%rd12+704];
	mad.lo.s32 	%r47, %r46, %r45, %r44;
	st.global.u32 	[%rd6], %r47;
	ld.global.u32 	%r48, [%rd10+48];
	ld.global.u32 	%r49, [%rd12+768];
	mad.lo.s32 	%r50, %r49, %r48, %r47;
	st.global.u32 	[%rd6], %r50;
	ld.global.u32 	%r51, [%rd10+52];
	ld.global.u32 	%r52, [%rd12+832];
	mad.lo.s32 	%r53, %r52, %r51, %r50;
	st.global.u32 	[%rd6], %r53;
	ld.global.u32 	%r54, [%rd10+56];
	ld.global.u32 	%r55, [%rd12+896];
	mad.lo.s32 	%r56, %r55, %r54, %r53;
	st.global.u32 	[%rd6], %r56;
	ld.global.u32 	%r57, [%rd10+60];
	ld.global.u32 	%r58, [%rd12+960];
	mad.lo.s32 	%r59, %r58, %r57, %r56;
	st.global.u32 	[%rd6], %r59;
	ret;

}


// ===== COMPILED SASS (sm_100) =====

	.target	sm_100

	.elftype	@"ET_EXEC"


//--------------------- .note.nv.tkinfo           --------------------------
	.section	.note.nv.tkinfo,"",@"SHT_NOTE"
	.sectionflags	@"SHF_NOTE_NV_TKINFO"
	.tkinfo
        /*0018*/ 	.word	0x00000002
        /*0030*/ 	.string	""
        /*0030*/ 	.string	"ptxas"
        /*0030*/ 	.string	"Cuda compilation tools, release 13.0, V13.0.88"
        /*0030*/ 	.string	"Build cuda_13.0.r13.0/compiler.36424714_0"
        /*0030*/ 	.string	"-arch sm_100 -m 64 "



//--------------------- .note.nv.cuinfo           --------------------------
	.section	.note.nv.cuinfo,"",@"SHT_NOTE"
	.sectionflags	@"SHF_NOTE_NV_CUINFO"
        /*0018*/ 	.short	0x0002
        /*001a*/ 	.short	0x0064
        /*001c*/ 	.short	0x0082
	.zero		2


//--------------------- .nv.info                  --------------------------
	.section	.nv.info,"",@"SHT_CUDA_INFO"
	.align	4


	//----- nvinfo : EIATTR_REGCOUNT
	.align		4
        /*0000*/ 	.byte	0x04, 0x2f
        /*0002*/ 	.short	(.L_1 - .L_0)
	.align		4
.L_0:
        /*0004*/ 	.word	index@(_Z21matrix_multiplicationPiS_S_)
        /*0008*/ 	.word	0x00000010


	//----- nvinfo : EIATTR_FRAME_SIZE
	.align		4
.L_1:
        /*000c*/ 	.byte	0x04, 0x11
        /*000e*/ 	.short	(.L_3 - .L_2)
	.align		4
.L_2:
        /*0010*/ 	.word	index@(_Z21matrix_multiplicationPiS_S_)
        /*0014*/ 	.word	0x00000000


	//----- nvinfo : EIATTR_MIN_STACK_SIZE
	.align		4
.L_3:
        /*0018*/ 	.byte	0x04, 0x12
        /*001a*/ 	.short	(.L_5 - .L_4)
	.align		4
.L_4:
        /*001c*/ 	.word	index@(_Z21matrix_multiplicationPiS_S_)
        /*0020*/ 	.word	0x00000000
.L_5:


//--------------------- .nv.compat                --------------------------
	.section	.nv.compat,"",@"SHT_CUDA_COMPAT_INFO"
	.align	4
        /*0000*/ 	.byte	0x02, 0x09, 0x00, 0x00, 0x02, 0x02, 0x01, 0x00, 0x02, 0x05, 0x05, 0x00, 0x03, 0x07, 0x01, 0x01
        /*0010*/ 	.byte	0x02, 0x03, 0x00, 0x00, 0x02, 0x06, 0x01, 0x00, 0x04, 0x0b, 0x08, 0x00, 0x09, 0x00, 0x00, 0x00
        /*0020*/ 	.byte	0x00, 0x00, 0x00, 0x00


//--------------------- .nv.info._Z21matrix_multiplicationPiS_S_ --------------------------
	.section	.nv.info._Z21matrix_multiplicationPiS_S_,"",@"SHT_CUDA_INFO"
	.sectionflags	@""
	.align	4


	//----- nvinfo : EIATTR_CUDA_API_VERSION
	.align		4
        /*0000*/ 	.byte	0x04, 0x37
        /*0002*/ 	.short	(.L_7 - .L_6)
.L_6:
        /*0004*/ 	.word	0x00000082


	//----- nvinfo : EIATTR_KPARAM_INFO
	.align		4
.L_7:
        /*0008*/ 	.byte	0x04, 0x17
        /*000a*/ 	.short	(.L_9 - .L_8)
.L_8:
        /*000c*/ 	.word	0x00000000
        /*0010*/ 	.short	0x0002
        /*0012*/ 	.short	0x0010
        /*0014*/ 	.byte	0x00, 0xf5, 0x21, 0x00


	//----- nvinfo : EIATTR_KPARAM_INFO
	.align		4
.L_9:
        /*0018*/ 	.byte	0x04, 0x17
        /*001a*/ 	.short	(.L_11 - .L_10)
.L_10:
        /*001c*/ 	.word	0x00000000
        /*0020*/ 	.short	0x0001
        /*0022*/ 	.short	0x0008
        /*0024*/ 	.byte	0x00, 0xf5, 0x21, 0x00


	//----- nvinfo : EIATTR_KPARAM_INFO
	.align		4
.L_11:
        /*0028*/ 	.byte	0x04, 0x17
        /*002a*/ 	.short	(.L_13 - .L_12)
.L_12:
        /*002c*/ 	.word	0x00000000
        /*0030*/ 	.short	0x0000
        /*0032*/ 	.short	0x0000
        /*0034*/ 	.byte	0x00, 0xf5, 0x21, 0x00


	//----- nvinfo : EIATTR_SPARSE_MMA_MASK
	.align		4
.L_13:
        /*0038*/ 	.byte	0x03, 0x50
        /*003a*/ 	.short	0x0000


	//----- nvinfo : EIATTR_MAXREG_COUNT
	.align		4
        /*003c*/ 	.byte	0x03, 0x1b
        /*003e*/ 	.short	0x00ff


	//----- nvinfo : EIATTR_MERCURY_ISA_VERSION
	.align		4
        /*0040*/ 	.byte	0x03, 0x5f
        /*0042*/ 	.short	0x0101


	//----- nvinfo : EIATTR_VRC_CTA_INIT_COUNT
	.align		4
        /*0044*/ 	.byte	0x02, 0x4a
	.zero		1
	.zero		1


	//----- nvinfo : EIATTR_EXIT_INSTR_OFFSETS
	.align		4
        /*0048*/ 	.byte	0x04, 0x1c
        /*004a*/ 	.short	(.L_15 - .L_14)


	//   ....[0]....
.L_14:
        /*004c*/ 	.word	0x00000530


	//----- nvinfo : EIATTR_CBANK_PARAM_SIZE
	.align		4
.L_15:
        /*0050*/ 	.byte	0x03, 0x19
        /*0052*/ 	.short	0x0018


	//----- nvinfo : EIATTR_PARAM_CBANK
	.align		4
        /*0054*/ 	.byte	0x04, 0x0a
        /*0056*/ 	.short	(.L_17 - .L_16)
	.align		4
.L_16:
        /*0058*/ 	.word	index@(.nv.constant0._Z21matrix_multiplicationPiS_S_)
        /*005c*/ 	.short	0x0380
        /*005e*/ 	.short	0x0018


	//----- nvinfo : EIATTR_SW_WAR
	.align		4
.L_17:
        /*0060*/ 	.byte	0x04, 0x36
        /*0062*/ 	.short	(.L_19 - .L_18)
.L_18:
        /*0064*/ 	.word	0x00000008
.L_19:


//--------------------- .nv.callgraph             --------------------------
	.section	.nv.callgraph,"",@"SHT_CUDA_CALLGRAPH"
	.align	4
	.sectionentsize	8
	.align		4
        /*0000*/ 	.word	0x00000000
	.align		4
        /*0004*/ 	.word	0xffffffff
	.align		4
        /*0008*/ 	.word	0x00000000
	.align		4
        /*000c*/ 	.word	0xfffffffe
	.align		4
        /*0010*/ 	.word	0x00000000
	.align		4
        /*0014*/ 	.word	0xfffffffd
	.align		4
        /*0018*/ 	.word	0x00000000
	.align		4
        /*001c*/ 	.word	0xfffffffc


//--------------------- .text._Z21matrix_multiplicationPiS_S_ --------------------------
	.section	.text._Z21matrix_multiplicationPiS_S_,"ax",@progbits
	.align	128
        .global         _Z21matrix_multiplicationPiS_S_
        .type           _Z21matrix_multiplicationPiS_S_,@function
        .size           _Z21matrix_multiplicationPiS_S_,(.L_x_1 - _Z21matrix_multiplicationPiS_S_)
        .other          _Z21matrix_multiplicationPiS_S_,@"STO_CUDA_ENTRY STV_DEFAULT"
_Z21matrix_multiplicationPiS_S_:
.text._Z21matrix_multiplicationPiS_S_:
[----:B------:R-:W-:Y:S01]  /*0000*/  LDC R1, c[0x0][0x37c] ;  /* 0x0000df00ff017b82 */ /* 0x000fe20000000800 */
[----:B------:R-:W0:Y:S07]  /*0010*/  S2R R9, SR_TID.Y ;  /* 0x0000000000097919 */ /* 0x000e2e0000002200 */
[----:B------:R-:W0:Y:S01]  /*0020*/  S2UR UR6, SR_CTAID.Y ;  /* 0x00000000000679c3 */ /* 0x000e220000002600 */
[----:B------:R-:W1:Y:S01]  /*0030*/  LDCU.64 UR4, c[0x0][0x358] ;  /* 0x00006b00ff0477ac */ /* 0x000e620008000a00 */
[----:B------:R-:W2:Y:S06]  /*0040*/  S2R R11, SR_TID.X ;  /* 0x00000000000b7919 */ /* 0x000eac0000002100 */
[----:B------:R-:W0:Y:S08]  /*0050*/  LDC R0, c[0x0][0x364] ;  /* 0x0000d900ff007b82 */ /* 0x000e300000000800 */
[----:B------:R-:W2:Y:S08]  /*0060*/  S2UR UR7, SR_CTAID.X ;  /* 0x00000000000779c3 */ /* 0x000eb00000002500 */
[----:B------:R-:W2:Y:S08]  /*0070*/  LDC R8, c[0x0][0x360] ;  /* 0x0000d800ff087b82 */ /* 0x000eb00000000800 */
[----:B------:R-:W3:Y:S01]  /*0080*/  LDC.64 R2, c[0x0][0x388] ;  /* 0x0000e200ff027b82 */ /* 0x000ee20000000a00 */
[----:B0-----:R-:W-:-:S05]  /*0090*/  IMAD R0, R0, UR6, R9 ;  /* 0x0000000600007c24 */ /* 0x001fca000f8e0209 */
[----:B------:R-:W-:Y:S02]  /*00a0*/  SHF.L.U32 R0, R0, 0x4, RZ ;  /* 0x0000000400007819 */ /* 0x000fe400000006ff */
[----:B------:R-:W0:Y:S08]  /*00b0*/  LDC.64 R4, c[0x0][0x390] ;  /* 0x0000e400ff047b82 */ /* 0x000e300000000a00 */
[----:B------:R-:W4:Y:S01]  /*00c0*/  LDC.64 R6, c[0x0][0x380] ;  /* 0x0000e000ff067b82 */ /* 0x000f220000000a00 */
[----:B--2---:R-:W-:-:S05]  /*00d0*/  IMAD R9, R8, UR7, R11 ;  /* 0x0000000708097c24 */ /* 0x004fca000f8e020b */
[----:B------:R-:W-:Y:S01]  /*00e0*/  IADD3 R11, PT, PT, R9, R0, RZ ;  /* 0x00000000090b7210 */ /* 0x000fe20007ffe0ff */
[----:B---3--:R-:W-:-:S04]  /*00f0*/  IMAD.WIDE.U32 R2, R0, 0x4, R2 ;  /* 0x0000000400027825 */ /* 0x008fc800078e0002 */
[----:B0-----:R-:W-:Y:S02]  /*0100*/  IMAD.WIDE R4, R9, 0x4, R4 ;  /* 0x0000000409047825 */ /* 0x001fe400078e0204 */
[----:B-1----:R-:W2:Y:S04]  /*0110*/  LDG.E R9, desc[UR4][R2.64] ;  /* 0x0000000402097981 */ /* 0x002ea8000c1e1900 */
[----:B------:R-:W2:Y:S01]  /*0120*/  LDG.E R8, desc[UR4][R4.64] ;  /* 0x0000000404087981 */ /* 0x000ea2000c1e1900 */
[----:B----4-:R-:W-:-:S05]  /*0130*/  IMAD.WIDE R6, R11, 0x4, R6 ;  /* 0x000000040b067825 */ /* 0x010fca00078e0206 */
[----:B------:R-:W2:Y:S02]  /*0140*/  LDG.E R0, desc[UR4][R6.64] ;  /* 0x0000000406007981 */ /* 0x000ea4000c1e1900 */
[----:B--2---:R-:W-:-:S05]  /*0150*/  IMAD R9, R9, R8, R0 ;  /* 0x0000000809097224 */ /* 0x004fca00078e0200 */
[----:B------:R0:W-:Y:S04]  /*0160*/  STG.E desc[UR4][R6.64], R9 ;  /* 0x0000000906007986 */ /* 0x0001e8000c101904 */
[----:B------:R-:W2:Y:S04]  /*0170*/  LDG.E R0, desc[UR4][R2.64+0x4] ;  /* 0x0000040402007981 */ /* 0x000ea8000c1e1900 */
[----:B------:R-:W2:Y:S02]  /*0180*/  LDG.E R8, desc[UR4][R4.64+0x40] ;  /* 0x0000400404087981 */ /* 0x000ea4000c1e1900 */
[----:B--2---:R-:W-:-:S05]  /*0190*/  IMAD R11, R0, R8, R9 ;  /* 0x00000008000b7224 */ /* 0x004fca00078e0209 */
[----:B------:R1:W-:Y:S04]  /*01a0*/  STG.E desc[UR4][R6.64], R11 ;  /* 0x0000000b06007986 */ /* 0x0003e8000c101904 */
[----:B------:R-:W2:Y:S04]  /*01b0*/  LDG.E R0, desc[UR4][R2.64+0x8] ;  /* 0x0000080402007981 */ /* 0x000ea8000c1e1900 */
[----:B------:R-:W2:Y:S02]  /*01c0*/  LDG.E R8, desc[UR4][R4.64+0x80] ;  /* 0x0000800404087981 */ /* 0x000ea4000c1e1900 */
[----:B--2---:R-:W-:-:S05]  /*01d0*/  IMAD R13, R0, R8, R11 ;  /* 0x00000008000d7224 */ /* 0x004fca00078e020b */
[----:B------:R2:W-:Y:S04]  /*01e0*/  STG.E desc[UR4][R6.64], R13 ;  /* 0x0000000d06007986 */ /* 0x0005e8000c101904 */
[----:B------:R-:W0:Y:S04]  /*01f0*/  LDG.E R0, desc[UR4][R2.64+0xc] ;  /* 0x00000c0402007981 */ /* 0x000e28000c1e1900 */
[----:B------:R-:W0:Y:S02]  /*0200*/  LDG.E R8, desc[UR4][R4.64+0xc0] ;  /* 0x0000c00404087981 */ /* 0x000e24000c1e1900 */
[----:B0-----:R-:W-:-:S05]  /*0210*/  IMAD R9, R0, R8, R13 ;  /* 0x0000000800097224 */ /* 0x001fca00078e020d */
[----:B------:R0:W-:Y:S04]  /*0220*/  STG.E desc[UR4][R6.64], R9 ;  /* 0x0000000906007986 */ /* 0x0001e8000c101904 */
[----:B------:R-:W1:Y:S04]  /*0230*/  LDG.E R0, desc[UR4][R2.64+0x10] ;  /* 0x0000100402007981 */ /* 0x000e68000c1e1900 */
[----:B------:R-:W1:Y:S02]  /*0240*/  LDG.E R8, desc[UR4][R4.64+0x100] ;  /* 0x0001000404087981 */ /* 0x000e64000c1e1900 */
[----:B-1----:R-:W-:-:S05]  /*0250*/  IMAD R11, R0, R8, R9 ;  /* 0x00000008000b7224 */ /* 0x002fca00078e0209 */
        /* <DEDUP_REMOVED lines=36> */
[----:B------:R-:W-:Y:S04]  /*04a0*/  STG.E desc[UR4][R6.64], R11 ;  /* 0x0000000b06007986 */ /* 0x000fe8000c101904 */
[----:B------:R-:W2:Y:S04]  /*04b0*/  LDG.E R0, desc[UR4][R2.64+0x38] ;  /* 0x0000380402007981 */ /* 0x000ea8000c1e1900 */
[----:B------:R-:W2:Y:S02]  /*04c0*/  LDG.E R8, desc[UR4][R4.64+0x380] ;  /* 0x0003800404087981 */ /* 0x000ea4000c1e1900 */
[----:B--2---:R-:W-:-:S05]  /*04d0*/  IMAD R13, R0, R8, R11 ;  /* 0x00000008000d7224 */ /* 0x004fca00078e020b */
[----:B------:R-:W-:Y:S04]  /*04e0*/  STG.E desc[UR4][R6.64], R13 ;  /* 0x0000000d06007986 */ /* 0x000fe8000c101904 */
[----:B------:R-:W0:Y:S04]  /*04f0*/  LDG.E R0, desc[UR4][R2.64+0x3c] ;  /* 0x00003c0402007981 */ /* 0x000e28000c1e1900 */
[----:B------:R-:W0:Y:S02]  /*0500*/  LDG.E R8, desc[UR4][R4.64+0x3c0] ;  /* 0x0003c00404087981 */ /* 0x000e24000c1e1900 */
[----:B0-----:R-:W-:-:S05]  /*0510*/  IMAD R9, R0, R8, R13 ;  /* 0x0000000800097224 */ /* 0x001fca00078e020d */
[----:B------:R-:W-:Y:S01]  /*0520*/  STG.E desc[UR4][R6.64], R9 ;  /* 0x0000000906007986 */ /* 0x000fe2000c101904 */
[----:B------:R-:W-:Y:S05]  /*0530*/  EXIT ;  /* 0x000000000000794d */ /* 0x000fea0003800000 */
.L_x_0:
[----:B------:R-:W-:-:S00]  /*0540*/  BRA `(.L_x_0) ;  /* 0xfffffffc00fc7947 */ /* 0x000fc0000383ffff */
[----:B------:R-:W-:-:S00]  /*0550*/  NOP ;  /* 0x0000000000007918 */ /* 0x000fc00000000000 */
        /* <DEDUP_REMOVED lines=10> */
.L_x_1:


//--------------------- .nv.shared.reserved.0     --------------------------
	.section	.nv.shared.reserved.0,"aw",@nobits
	.weak		__nv_reservedSMEM_offset_0_alias
	.size		__nv_reservedSMEM_offset_0_alias, 0, 64
	.other		__nv_reservedSMEM_offset_0_alias,@"STO_CUDA_RESERVED_SHARED STV_DEFAULT"
__nv_reservedSMEM_offset_0_alias:
	.zero		0
	.zero		64


//--------------------- .nv.constant0._Z21matrix_multiplicationPiS_S_ --------------------------
	.section	.nv.constant0._Z21matrix_multiplicationPiS_S_,"a",@progbits
	.sectionflags	@""
	.align	4
.nv.constant0._Z21matrix_multiplicationPiS_S_:
	.zero		920


//--------------------- SYMBOLS --------------------------

	.type		.nv.reservedSmem.offset0,@object
	.size		.nv.reservedSmem.offset0,0x4
